//
// Generated by NVIDIA NVVM Compiler
//
// Compiler Build ID: CL-36424714
// Cuda compilation tools, release 13.0, V13.0.88
// Based on NVVM 20.0.0
//

.version 9.0
.target sm_100
.address_size 64

	// .globl	_Z14matrixAdditionPiS_S_

.visible .entry _Z14matrixAdditionPiS_S_(
	.param .u64 .ptr .align 1 _Z14matrixAdditionPiS_S__param_0,
	.param .u64 .ptr .align 1 _Z14matrixAdditionPiS_S__param_1,
	.param .u64 .ptr .align 1 _Z14matrixAdditionPiS_S__param_2
)
{
	.reg .pred 	%p<4>;
	.reg .b32 	%r<15>;
	.reg .b64 	%rd<11>;

	ld.param.u64 	%rd1, [_Z14matrixAdditionPiS_S__param_0];
	ld.param.u64 	%rd2, [_Z14matrixAdditionPiS_S__param_1];
	ld.param.u64 	%rd3, [_Z14matrixAdditionPiS_S__param_2];
	mov.u32 	%r3, %ctaid.x;
	mov.u32 	%r4, %ntid.x;
	mov.u32 	%r5, %tid.x;
	mad.lo.s32 	%r1, %r3, %r4, %r5;
	mov.u32 	%r6, %ctaid.y;
	mov.u32 	%r7, %ntid.y;
	mov.u32 	%r8, %tid.y;
	mad.lo.s32 	%r9, %r6, %r7, %r8;
	setp.gt.s32 	%p1, %r1, 511;
	setp.gt.u32 	%p2, %r9, 511;
	or.pred  	%p3, %p1, %p2;
	@%p3 bra 	$L__BB0_2;
	cvta.to.global.u64 	%rd4, %rd1;
	cvta.to.global.u64 	%rd5, %rd2;
	cvta.to.global.u64 	%rd6, %rd3;
	shl.b32 	%r10, %r1, 9;
	add.s32 	%r11, %r10, %r9;
	mul.wide.s32 	%rd7, %r11, 4;
	add.s64 	%rd8, %rd4, %rd7;
	ld.global.u32 	%r12, [%rd8];
	add.s64 	%rd9, %rd5, %rd7;
	ld.global.u32 	%r13, [%rd9];
	add.s32 	%r14, %r13, %r12;
	add.s64 	%rd10, %rd6, %rd7;
	st.global.u32 	[%rd10], %r14;
$L__BB0_2:
	ret;

}


// ===== COMPILED SASS (sm_100) =====

	.target	sm_100

	.elftype	@"ET_EXEC"


//--------------------- .note.nv.tkinfo           --------------------------
	.section	.note.nv.tkinfo,"",@"SHT_NOTE"
	.sectionflags	@"SHF_NOTE_NV_TKINFO"
	.tkinfo
        /*0018*/ 	.word	0x00000002
        /*0030*/ 	.string	""
        /*0030*/ 	.string	"ptxas"
        /*0030*/ 	.string	"Cuda compilation tools, release 13.0, V13.0.88"
        /*0030*/ 	.string	"Build cuda_13.0.r13.0/compiler.36424714_0"
        /*0030*/ 	.string	"-arch sm_100 -m 64 "



//--------------------- .note.nv.cuinfo           --------------------------
	.section	.note.nv.cuinfo,"",@"SHT_NOTE"
	.sectionflags	@"SHF_NOTE_NV_CUINFO"
        /*0018*/ 	.short	0x0002
        /*001a*/ 	.short	0x0064
        /*001c*/ 	.short	0x0082
	.zero		2


//--------------------- .nv.info                  --------------------------
	.section	.nv.info,"",@"SHT_CUDA_INFO"
	.align	4


	//----- nvinfo : EIATTR_REGCOUNT
	.align		4
        /*0000*/ 	.byte	0x04, 0x2f
        /*0002*/ 	.short	(.L_1 - .L_0)
	.align		4
.L_0:
        /*0004*/ 	.word	index@(_Z14matrixAdditionPiS_S_)
        /*0008*/ 	.word	0x0000000c


	//----- nvinfo : EIATTR_FRAME_SIZE
	.align		4
.L_1:
        /*000c*/ 	.byte	0x04, 0x11
        /*000e*/ 	.short	(.L_3 - .L_2)
	.align		4
.L_2:
        /*0010*/ 	.word	index@(_Z14matrixAdditionPiS_S_)
        /*0014*/ 	.word	0x00000000


	//----- nvinfo : EIATTR_MIN_STACK_SIZE
	.align		4
.L_3:
        /*0018*/ 	.byte	0x04, 0x12
        /*001a*/ 	.short	(.L_5 - .L_4)
	.align		4
.L_4:
        /*001c*/ 	.word	index@(_Z14matrixAdditionPiS_S_)
        /*0020*/ 	.word	0x00000000
.L_5:


//--------------------- .nv.compat                --------------------------
	.section	.nv.compat,"",@"SHT_CUDA_COMPAT_INFO"
	.align	4
        /*0000*/ 	.byte	0x02, 0x09, 0x00, 0x00, 0x02, 0x02, 0x01, 0x00, 0x02, 0x05, 0x05, 0x00, 0x03, 0x07, 0x01, 0x01
        /*0010*/ 	.byte	0x02, 0x03, 0x00, 0x00, 0x02, 0x06, 0x01, 0x00, 0x04, 0x0b, 0x08, 0x00, 0x09, 0x00, 0x00, 0x00
        /*0020*/ 	.byte	0x00, 0x00, 0x00, 0x00


//--------------------- .nv.info._Z14matrixAdditionPiS_S_ --------------------------
	.section	.nv.info._Z14matrixAdditionPiS_S_,"",@"SHT_CUDA_INFO"
	.sectionflags	@""
	.align	4


	//----- nvinfo : EIATTR_CUDA_API_VERSION
	.align		4
        /*0000*/ 	.byte	0x04, 0x37
        /*0002*/ 	.short	(.L_7 - .L_6)
.L_6:
        /*0004*/ 	.word	0x00000082


	//----- nvinfo : EIATTR_KPARAM_INFO
	.align		4
.L_7:
        /*0008*/ 	.byte	0x04, 0x17
        /*000a*/ 	.short	(.L_9 - .L_8)
.L_8:
        /*000c*/ 	.word	0x00000000
        /*0010*/ 	.short	0x0002
        /*0012*/ 	.short	0x0010
        /*0014*/ 	.byte	0x00, 0xf5, 0x21, 0x00


	//----- nvinfo : EIATTR_KPARAM_INFO
	.align		4
.L_9:
        /*0018*/ 	.byte	0x04, 0x17
        /*001a*/ 	.short	(.L_11 - .L_10)
.L_10:
        /*001c*/ 	.word	0x00000000
        /*0020*/ 	.short	0x0001
        /*0022*/ 	.short	0x0008
        /*0024*/ 	.byte	0x00, 0xf5, 0x21, 0x00


	//----- nvinfo : EIATTR_KPARAM_INFO
	.align		4
.L_11:
        /*0028*/ 	.byte	0x04, 0x17
        /*002a*/ 	.short	(.L_13 - .L_12)
.L_12:
        /*002c*/ 	.word	0x00000000
        /*0030*/ 	.short	0x0000
        /*0032*/ 	.short	0x0000
        /*0034*/ 	.byte	0x00, 0xf5, 0x21, 0x00


	//----- nvinfo : EIATTR_SPARSE_MMA_MASK
	.align		4
.L_13:
        /*0038*/ 	.byte	0x03, 0x50
        /*003a*/ 	.short	0x0000


	//----- nvinfo : EIATTR_MAXREG_COUNT
	.align		4
        /*003c*/ 	.byte	0x03, 0x1b
        /*003e*/ 	.short	0x00ff


	//----- nvinfo : EIATTR_MERCURY_ISA_VERSION
	.align		4
        /*0040*/ 	.byte	0x03, 0x5f
        /*0042*/ 	.short	0x0101


	//----- nvinfo : EIATTR_VRC_CTA_INIT_COUNT
	.align		4
        /*0044*/ 	.byte	0x02, 0x4a
	.zero		1
	.zero		1


	//----- nvinfo : EIATTR_EXIT_INSTR_OFFSETS
	.align		4
        /*0048*/ 	.byte	0x04, 0x1c
        /*004a*/ 	.short	(.L_15 - .L_14)


	//   ....[0]....
.L_14:
        /*004c*/ 	.word	0x000000b0


	//   ....[1]....
        /*0050*/ 	.word	0x00000180


	//----- nvinfo : EIATTR_CBANK_PARAM_SIZE
	.align		4
.L_15:
        /*0054*/ 	.byte	0x03, 0x19
        /*0056*/ 	.short	0x0018


	//----- nvinfo : EIATTR_PARAM_CBANK
	.align		4
        /*0058*/ 	.byte	0x04, 0x0a
        /*005a*/ 	.short	(.L_17 - .L_16)
	.align		4
.L_16:
        /*005c*/ 	.word	index@(.nv.constant0._Z14matrixAdditionPiS_S_)
        /*0060*/ 	.short	0x0380
        /*0062*/ 	.short	0x0018


	//----- nvinfo : EIATTR_SW_WAR
	.align		4
.L_17:
        /*0064*/ 	.byte	0x04, 0x36
        /*0066*/ 	.short	(.L_19 - .L_18)
.L_18:
        /*0068*/ 	.word	0x00000008
.L_19:


//--------------------- .nv.callgraph             --------------------------
	.section	.nv.callgraph,"",@"SHT_CUDA_CALLGRAPH"
	.align	4
	.sectionentsize	8
	.align		4
        /*0000*/ 	.word	0x00000000
	.align		4
        /*0004*/ 	.word	0xffffffff
	.align		4
        /*0008*/ 	.word	0x00000000
	.align		4
        /*000c*/ 	.word	0xfffffffe
	.align		4
        /*0010*/ 	.word	0x00000000
	.align		4
        /*0014*/ 	.word	0xfffffffd
	.align		4
        /*0018*/ 	.word	0x00000000
	.align		4
        /*001c*/ 	.word	0xfffffffc


//--------------------- .text._Z14matrixAdditionPiS_S_ --------------------------
	.section	.text._Z14matrixAdditionPiS_S_,"ax",@progbits
	.align	128
        .global         _Z14matrixAdditionPiS_S_
        .type           _Z14matrixAdditionPiS_S_,@function
        .size           _Z14matrixAdditionPiS_S_,(.L_x_1 - _Z14matrixAdditionPiS_S_)
        .other          _Z14matrixAdditionPiS_S_,@"STO_CUDA_ENTRY STV_DEFAULT"
_Z14matrixAdditionPiS_S_:
.text._Z14matrixAdditionPiS_S_:
[----:B------:R-:W-:Y:S01]  /*0000*/  LDC R1, c[0x0][0x37c] ;  /* 0x0000df00ff017b82 */ /* 0x000fe20000000800 */
[----:B------:R-:W0:Y:S07]  /*0010*/  S2R R2, SR_TID.Y ;  /* 0x0000000000027919 */ /* 0x000e2e0000002200 */
[----:B------:R-:W1:Y:S01]  /*0020*/  LDC R0, c[0x0][0x360] ;  /* 0x0000d800ff007b82 */ /* 0x000e620000000800 */
[----:B------:R-:W1:Y:S07]  /*0030*/  S2R R3, SR_TID.X ;  /* 0x0000000000037919 */ /* 0x000e6e0000002100 */
[----:B------:R-:W0:Y:S08]  /*0040*/  S2UR UR5, SR_CTAID.Y ;  /* 0x00000000000579c3 */ /* 0x000e300000002600 */
[----:B------:R-:W0:Y:S08]  /*0050*/  LDC R7, c[0x0][0x364] ;  /* 0x0000d900ff077b82 */ /* 0x000e300000000800 */
[----:B------:R-:W1:Y:S01]  /*0060*/  S2UR UR4, SR_CTAID.X ;  /* 0x00000000000479c3 */ /* 0x000e620000002500 */
[----:B0-----:R-:W-:-:S05]  /*0070*/  IMAD R7, R7, UR5, R2 ;  /* 0x0000000507077c24 */ /* 0x001fca000f8e0202 */
[----:B------:R-:W-:Y:S01]  /*0080*/  ISETP.GT.U32.AND P0, PT, R7, 0x1ff, PT ;  /* 0x000001ff0700780c */ /* 0x000fe20003f04070 */
[----:B-1----:R-:W-:-:S05]  /*0090*/  IMAD R0, R0, UR4, R3 ;  /* 0x0000000400007c24 */ /* 0x002fca000f8e0203 */
[----:B------:R-:W-:-:S13]  /*00a0*/  ISETP.GT.OR P0, PT, R0, 0x1ff, P0 ;  /* 0x000001ff0000780c */ /* 0x000fda0000704670 */
[----:B------:R-:W-:Y:S05]  /*00b0*/  @P0 EXIT ;  /* 0x000000000000094d */ /* 0x000fea0003800000 */
[----:B------:R-:W0:Y:S01]  /*00c0*/  LDC.64 R2, c[0x0][0x380] ;  /* 0x0000e000ff027b82 */ /* 0x000e220000000a00 */
[----:B------:R-:W1:Y:S01]  /*00d0*/  LDCU.64 UR4, c[0x0][0x358] ;  /* 0x00006b00ff0477ac */ /* 0x000e620008000a00 */
[----:B------:R-:W-:-:S06]  /*00e0*/  LEA R9, R0, R7, 0x9 ;  /* 0x0000000700097211 */ /* 0x000fcc00078e48ff */
[----:B------:R-:W2:Y:S08]  /*00f0*/  LDC.64 R4, c[0x0][0x388] ;  /* 0x0000e200ff047b82 */ /* 0x000eb00000000a00 */
[----:B------:R-:W3:Y:S01]  /*0100*/  LDC.64 R6, c[0x0][0x390] ;  /* 0x0000e400ff067b82 */ /* 0x000ee20000000a00 */
[----:B0-----:R-:W-:-:S06]  /*0110*/  IMAD.WIDE R2, R9, 0x4, R2 ;  /* 0x0000000409027825 */ /* 0x001fcc00078e0202 */
[----:B-1----:R-:W4:Y:S01]  /*0120*/  LDG.E R2, desc[UR4][R2.64] ;  /* 0x0000000402027981 */ /* 0x002f22000c1e1900 */
[----:B--2---:R-:W-:-:S06]  /*0130*/  IMAD.WIDE R4, R9, 0x4, R4 ;  /* 0x0000000409047825 */ /* 0x004fcc00078e0204 */
[----:B------:R-:W4:Y:S01]  /*0140*/  LDG.E R5, desc[UR4][R4.64] ;  /* 0x0000000404057981 */ /* 0x000f22000c1e1900 */
[----:B---3--:R-:W-:Y:S01]  /*0150*/  IMAD.WIDE R6, R9, 0x4, R6 ;  /* 0x0000000409067825 */ /* 0x008fe200078e0206 */
[----:B----4-:R-:W-:-:S05]  /*0160*/  IADD3 R9, PT, PT, R2, R5, RZ ;  /* 0x0000000502097210 */ /* 0x010fca0007ffe0ff */
[----:B------:R-:W-:Y:S01]  /*0170*/  STG.E desc[UR4][R6.64], R9 ;  /* 0x0000000906007986 */ /* 0x000fe2000c101904 */
[----:B------:R-:W-:Y:S05]  /*0180*/  EXIT ;  /* 0x000000000000794d */ /* 0x000fea0003800000 */
.L_x_0:
[----:B------:R-:W-:-:S00]  /*0190*/  BRA `(.L_x_0) ;  /* 0xfffffffc00fc7947 */ /* 0x000fc0000383ffff */
[----:B------:R-:W-:-:S00]  /*01a0*/  NOP ;  /* 0x0000000000007918 */ /* 0x000fc00000000000 */
        /* <DEDUP_REMOVED lines=13> */
.L_x_1:


//--------------------- .nv.shared.reserved.0     --------------------------
	.section	.nv.shared.reserved.0,"aw",@nobits
	.weak		__nv_reservedSMEM_offset_0_alias
	.size		__nv_reservedSMEM_offset_0_alias, 0, 64
	.other		__nv_reservedSMEM_offset_0_alias,@"STO_CUDA_RESERVED_SHARED STV_DEFAULT"
__nv_reservedSMEM_offset_0_alias:
	.zero		0
	.zero		64


//--------------------- .nv.constant0._Z14matrixAdditionPiS_S_ --------------------------
	.section	.nv.constant0._Z14matrixAdditionPiS_S_,"a",@progbits
	.sectionflags	@""
	.align	4
.nv.constant0._Z14matrixAdditionPiS_S_:
	.zero		920


//--------------------- SYMBOLS --------------------------

	.type		.nv.reservedSmem.offset0,@object
	.size		.nv.reservedSmem.offset0,0x4
